//
// Generated by NVIDIA NVVM Compiler
//
// Compiler Build ID: CL-36424714
// Cuda compilation tools, release 13.0, V13.0.88
// Based on NVVM 20.0.0
//

.version 9.0
.target sm_100
.address_size 64

	// .globl	_Z6matmulPfS_S_iii
// _ZZ6matmulPfS_S_iiiE3A_s has been demoted
// _ZZ6matmulPfS_S_iiiE3B_s has been demoted

.visible .entry _Z6matmulPfS_S_iii(
	.param .u64 .ptr .align 1 _Z6matmulPfS_S_iii_param_0,
	.param .u64 .ptr .align 1 _Z6matmulPfS_S_iii_param_1,
	.param .u64 .ptr .align 1 _Z6matmulPfS_S_iii_param_2,
	.param .u32 _Z6matmulPfS_S_iii_param_3,
	.param .u32 _Z6matmulPfS_S_iii_param_4,
	.param .u32 _Z6matmulPfS_S_iii_param_5
)
{
	.reg .pred 	%p<3>;
	.reg .b32 	%r<36>;
	.reg .b32 	%f<105>;
	.reg .b64 	%rd<27>;
	// demoted variable
	.shared .align 4 .b8 _ZZ6matmulPfS_S_iiiE3A_s[4096];
	// demoted variable
	.shared .align 4 .b8 _ZZ6matmulPfS_S_iiiE3B_s[4096];
	ld.param.u64 	%rd9, [_Z6matmulPfS_S_iii_param_0];
	ld.param.u64 	%rd10, [_Z6matmulPfS_S_iii_param_1];
	ld.param.u64 	%rd8, [_Z6matmulPfS_S_iii_param_2];
	ld.param.u32 	%r17, [_Z6matmulPfS_S_iii_param_4];
	ld.param.u32 	%r18, [_Z6matmulPfS_S_iii_param_5];
	cvta.to.global.u64 	%rd11, %rd10;
	cvta.to.global.u64 	%rd12, %rd9;
	mov.u32 	%r1, %tid.x;
	mov.u32 	%r2, %tid.y;
	mov.u32 	%r19, %ctaid.y;
	shl.b32 	%r20, %r19, 5;
	mul.lo.s32 	%r21, %r20, %r17;
	mul.wide.u32 	%rd13, %r21, 4;
	add.s64 	%rd26, %rd12, %rd13;
	mov.u32 	%r22, %ctaid.x;
	shl.b32 	%r23, %r22, 5;
	mul.wide.u32 	%rd14, %r23, 4;
	add.s64 	%rd25, %rd11, %rd14;
	mad.lo.s32 	%r3, %r20, %r18, %r23;
	setp.lt.s32 	%p1, %r17, 1;
	mov.f32 	%f104, 0f00000000;
	@%p1 bra 	$L__BB0_3;
	shl.b32 	%r25, %r2, 5;
	add.s32 	%r26, %r25, %r1;
	shl.b32 	%r27, %r26, 2;
	mov.u32 	%r28, _ZZ6matmulPfS_S_iiiE3A_s;
	add.s32 	%r4, %r28, %r27;
	mov.u32 	%r29, _ZZ6matmulPfS_S_iiiE3B_s;
	add.s32 	%r5, %r29, %r27;
	shl.b32 	%r6, %r18, 5;
	shl.b32 	%r30, %r2, 7;
	add.s32 	%r7, %r28, %r30;
	shl.b32 	%r31, %r1, 2;
	add.s32 	%r8, %r29, %r31;
	mul.wide.s32 	%rd3, %r6, 4;
	mad.lo.s32 	%r34, %r2, %r18, %r1;
	mad.lo.s32 	%r33, %r17, %r2, %r1;
	mov.f32 	%f104, 0f00000000;
	mov.b32 	%r35, 0;
$L__BB0_2:
	mul.wide.s32 	%rd15, %r34, 4;
	add.s64 	%rd16, %rd25, %rd15;
	mul.wide.s32 	%rd17, %r33, 4;
	add.s64 	%rd18, %rd26, %rd17;
	ld.global.f32 	%f6, [%rd18];
	st.shared.f32 	[%r4], %f6;
	ld.global.f32 	%f7, [%rd16];
	st.shared.f32 	[%r5], %f7;
	bar.sync 	0;
	ld.shared.f32 	%f8, [%r7];
	ld.shared.f32 	%f9, [%r8];
	fma.rn.f32 	%f10, %f8, %f9, %f104;
	ld.shared.f32 	%f11, [%r7+4];
	ld.shared.f32 	%f12, [%r8+128];
	fma.rn.f32 	%f13, %f11, %f12, %f10;
	ld.shared.f32 	%f14, [%r7+8];
	ld.shared.f32 	%f15, [%r8+256];
	fma.rn.f32 	%f16, %f14, %f15, %f13;
	ld.shared.f32 	%f17, [%r7+12];
	ld.shared.f32 	%f18, [%r8+384];
	fma.rn.f32 	%f19, %f17, %f18, %f16;
	ld.shared.f32 	%f20, [%r7+16];
	ld.shared.f32 	%f21, [%r8+512];
	fma.rn.f32 	%f22, %f20, %f21, %f19;
	ld.shared.f32 	%f23, [%r7+20];
	ld.shared.f32 	%f24, [%r8+640];
	fma.rn.f32 	%f25, %f23, %f24, %f22;
	ld.shared.f32 	%f26, [%r7+24];
	ld.shared.f32 	%f27, [%r8+768];
	fma.rn.f32 	%f28, %f26, %f27, %f25;
	ld.shared.f32 	%f29, [%r7+28];
	ld.shared.f32 	%f30, [%r8+896];
	fma.rn.f32 	%f31, %f29, %f30, %f28;
	ld.shared.f32 	%f32, [%r7+32];
	ld.shared.f32 	%f33, [%r8+1024];
	fma.rn.f32 	%f34, %f32, %f33, %f31;
	ld.shared.f32 	%f35, [%r7+36];
	ld.shared.f32 	%f36, [%r8+1152];
	fma.rn.f32 	%f37, %f35, %f36, %f34;
	ld.shared.f32 	%f38, [%r7+40];
	ld.shared.f32 	%f39, [%r8+1280];
	fma.rn.f32 	%f40, %f38, %f39, %f37;
	ld.shared.f32 	%f41, [%r7+44];
	ld.shared.f32 	%f42, [%r8+1408];
	fma.rn.f32 	%f43, %f41, %f42, %f40;
	ld.shared.f32 	%f44, [%r7+48];
	ld.shared.f32 	%f45, [%r8+1536];
	fma.rn.f32 	%f46, %f44, %f45, %f43;
	ld.shared.f32 	%f47, [%r7+52];
	ld.shared.f32 	%f48, [%r8+1664];
	fma.rn.f32 	%f49, %f47, %f48, %f46;
	ld.shared.f32 	%f50, [%r7+56];
	ld.shared.f32 	%f51, [%r8+1792];
	fma.rn.f32 	%f52, %f50, %f51, %f49;
	ld.shared.f32 	%f53, [%r7+60];
	ld.shared.f32 	%f54, [%r8+1920];
	fma.rn.f32 	%f55, %f53, %f54, %f52;
	ld.shared.f32 	%f56, [%r7+64];
	ld.shared.f32 	%f57, [%r8+2048];
	fma.rn.f32 	%f58, %f56, %f57, %f55;
	ld.shared.f32 	%f59, [%r7+68];
	ld.shared.f32 	%f60, [%r8+2176];
	fma.rn.f32 	%f61, %f59, %f60, %f58;
	ld.shared.f32 	%f62, [%r7+72];
	ld.shared.f32 	%f63, [%r8+2304];
	fma.rn.f32 	%f64, %f62, %f63, %f61;
	ld.shared.f32 	%f65, [%r7+76];
	ld.shared.f32 	%f66, [%r8+2432];
	fma.rn.f32 	%f67, %f65, %f66, %f64;
	ld.shared.f32 	%f68, [%r7+80];
	ld.shared.f32 	%f69, [%r8+2560];
	fma.rn.f32 	%f70, %f68, %f69, %f67;
	ld.shared.f32 	%f71, [%r7+84];
	ld.shared.f32 	%f72, [%r8+2688];
	fma.rn.f32 	%f73, %f71, %f72, %f70;
	ld.shared.f32 	%f74, [%r7+88];
	ld.shared.f32 	%f75, [%r8+2816];
	fma.rn.f32 	%f76, %f74, %f75, %f73;
	ld.shared.f32 	%f77, [%r7+92];
	ld.shared.f32 	%f78, [%r8+2944];
	fma.rn.f32 	%f79, %f77, %f78, %f76;
	ld.shared.f32 	%f80, [%r7+96];
	ld.shared.f32 	%f81, [%r8+3072];
	fma.rn.f32 	%f82, %f80, %f81, %f79;
	ld.shared.f32 	%f83, [%r7+100];
	ld.shared.f32 	%f84, [%r8+3200];
	fma.rn.f32 	%f85, %f83, %f84, %f82;
	ld.shared.f32 	%f86, [%r7+104];
	ld.shared.f32 	%f87, [%r8+3328];
	fma.rn.f32 	%f88, %f86, %f87, %f85;
	ld.shared.f32 	%f89, [%r7+108];
	ld.shared.f32 	%f90, [%r8+3456];
	fma.rn.f32 	%f91, %f89, %f90, %f88;
	ld.shared.f32 	%f92, [%r7+112];
	ld.shared.f32 	%f93, [%r8+3584];
	fma.rn.f32 	%f94, %f92, %f93, %f91;
	ld.shared.f32 	%f95, [%r7+116];
	ld.shared.f32 	%f96, [%r8+3712];
	fma.rn.f32 	%f97, %f95, %f96, %f94;
	ld.shared.f32 	%f98, [%r7+120];
	ld.shared.f32 	%f99, [%r8+3840];
	fma.rn.f32 	%f100, %f98, %f99, %f97;
	ld.shared.f32 	%f101, [%r7+124];
	ld.shared.f32 	%f102, [%r8+3968];
	fma.rn.f32 	%f104, %f101, %f102, %f100;
	add.s64 	%rd26, %rd26, 128;
	add.s32 	%r35, %r35, 32;
	add.s64 	%rd25, %rd25, %rd3;
	add.s32 	%r34, %r34, %r6;
	add.s32 	%r33, %r33, 32;
	setp.lt.s32 	%p2, %r35, %r17;
	@%p2 bra 	$L__BB0_2;
$L__BB0_3:
	cvta.to.global.u64 	%rd19, %rd8;
	cvt.u64.u32 	%rd20, %r3;
	mad.lo.s32 	%r32, %r18, %r2, %r1;
	cvt.s64.s32 	%rd21, %r32;
	add.s64 	%rd22, %rd20, %rd21;
	shl.b64 	%rd23, %rd22, 2;
	add.s64 	%rd24, %rd19, %rd23;
	st.global.f32 	[%rd24], %f104;
	ret;

}


// ===== COMPILED SASS (sm_100) =====

	.target	sm_100

	.elftype	@"ET_EXEC"


//--------------------- .note.nv.tkinfo           --------------------------
	.section	.note.nv.tkinfo,"",@"SHT_NOTE"
	.sectionflags	@"SHF_NOTE_NV_TKINFO"
	.tkinfo
        /*0018*/ 	.word	0x00000002
        /*0030*/ 	.string	""
        /*0030*/ 	.string	"ptxas"
        /*0030*/ 	.string	"Cuda compilation tools, release 13.0, V13.0.88"
        /*0030*/ 	.string	"Build cuda_13.0.r13.0/compiler.36424714_0"
        /*0030*/ 	.string	"-arch sm_100 -m 64 "



//--------------------- .note.nv.cuinfo           --------------------------
	.section	.note.nv.cuinfo,"",@"SHT_NOTE"
	.sectionflags	@"SHF_NOTE_NV_CUINFO"
        /*0018*/ 	.short	0x0002
        /*001a*/ 	.short	0x0064
        /*001c*/ 	.short	0x0082
	.zero		2


//--------------------- .nv.info                  --------------------------
	.section	.nv.info,"",@"SHT_CUDA_INFO"
	.align	4


	//----- nvinfo : EIATTR_REGCOUNT
	.align		4
        /*0000*/ 	.byte	0x04, 0x2f
        /*0002*/ 	.short	(.L_1 - .L_0)
	.align		4
.L_0:
        /*0004*/ 	.word	index@(_Z6matmulPfS_S_iii)
        /*0008*/ 	.word	0x00000020


	//----- nvinfo : EIATTR_FRAME_SIZE
	.align		4
.L_1:
        /*000c*/ 	.byte	0x04, 0x11
        /*000e*/ 	.short	(.L_3 - .L_2)
	.align		4
.L_2:
        /*0010*/ 	.word	index@(_Z6matmulPfS_S_iii)
        /*0014*/ 	.word	0x00000000


	//----- nvinfo : EIATTR_MIN_STACK_SIZE
	.align		4
.L_3:
        /*0018*/ 	.byte	0x04, 0x12
        /*001a*/ 	.short	(.L_5 - .L_4)
	.align		4
.L_4:
        /*001c*/ 	.word	index@(_Z6matmulPfS_S_iii)
        /*0020*/ 	.word	0x00000000
.L_5:


//--------------------- .nv.compat                --------------------------
	.section	.nv.compat,"",@"SHT_CUDA_COMPAT_INFO"
	.align	4
        /*0000*/ 	.byte	0x02, 0x09, 0x00, 0x00, 0x02, 0x02, 0x01, 0x00, 0x02, 0x05, 0x05, 0x00, 0x03, 0x07, 0x01, 0x01
        /*0010*/ 	.byte	0x02, 0x03, 0x00, 0x00, 0x02, 0x06, 0x01, 0x00, 0x04, 0x0b, 0x08, 0x00, 0x09, 0x00, 0x00, 0x00
        /*0020*/ 	.byte	0x00, 0x00, 0x00, 0x00


//--------------------- .nv.info._Z6matmulPfS_S_iii --------------------------
	.section	.nv.info._Z6matmulPfS_S_iii,"",@"SHT_CUDA_INFO"
	.sectionflags	@""
	.align	4


	//----- nvinfo : EIATTR_CUDA_API_VERSION
	.align		4
        /*0000*/ 	.byte	0x04, 0x37
        /*0002*/ 	.short	(.L_7 - .L_6)
.L_6:
        /*0004*/ 	.word	0x00000082


	//----- nvinfo : EIATTR_KPARAM_INFO
	.align		4
.L_7:
        /*0008*/ 	.byte	0x04, 0x17
        /*000a*/ 	.short	(.L_9 - .L_8)
.L_8:
        /*000c*/ 	.word	0x00000000
        /*0010*/ 	.short	0x0005
        /*0012*/ 	.short	0x0020
        /*0014*/ 	.byte	0x00, 0xf0, 0x11, 0x00


	//----- nvinfo : EIATTR_KPARAM_INFO
	.align		4
.L_9:
        /*0018*/ 	.byte	0x04, 0x17
        /*001a*/ 	.short	(.L_11 - .L_10)
.L_10:
        /*001c*/ 	.word	0x00000000
        /*0020*/ 	.short	0x0004
        /*0022*/ 	.short	0x001c
        /*0024*/ 	.byte	0x00, 0xf0, 0x11, 0x00


	//----- nvinfo : EIATTR_KPARAM_INFO
	.align		4
.L_11:
        /*0028*/ 	.byte	0x04, 0x17
        /*002a*/ 	.short	(.L_13 - .L_12)
.L_12:
        /*002c*/ 	.word	0x00000000
        /*0030*/ 	.short	0x0003
        /*0032*/ 	.short	0x0018
        /*0034*/ 	.byte	0x00, 0xf0, 0x11, 0x00


	//----- nvinfo : EIATTR_KPARAM_INFO
	.align		4
.L_13:
        /*0038*/ 	.byte	0x04, 0x17
        /*003a*/ 	.short	(.L_15 - .L_14)
.L_14:
        /*003c*/ 	.word	0x00000000
        /*0040*/ 	.short	0x0002
        /*0042*/ 	.short	0x0010
        /*0044*/ 	.byte	0x00, 0xf5, 0x21, 0x00


	//----- nvinfo : EIATTR_KPARAM_INFO
	.align		4
.L_15:
        /*0048*/ 	.byte	0x04, 0x17
        /*004a*/ 	.short	(.L_17 - .L_16)
.L_16:
        /*004c*/ 	.word	0x00000000
        /*0050*/ 	.short	0x0001
        /*0052*/ 	.short	0x0008
        /*0054*/ 	.byte	0x00, 0xf5, 0x21, 0x00


	//----- nvinfo : EIATTR_KPARAM_INFO
	.align		4
.L_17:
        /*0058*/ 	.byte	0x04, 0x17
        /*005a*/ 	.short	(.L_19 - .L_18)
.L_18:
        /*005c*/ 	.word	0x00000000
        /*0060*/ 	.short	0x0000
        /*0062*/ 	.short	0x0000
        /*0064*/ 	.byte	0x00, 0xf5, 0x21, 0x00


	//----- nvinfo : EIATTR_SPARSE_MMA_MASK
	.align		4
.L_19:
        /*0068*/ 	.byte	0x03, 0x50
        /*006a*/ 	.short	0x0000


	//----- nvinfo : EIATTR_MAXREG_COUNT
	.align		4
        /*006c*/ 	.byte	0x03, 0x1b
        /*006e*/ 	.short	0x00ff


	//----- nvinfo : EIATTR_NUM_BARRIERS
	.align		4
        /*0070*/ 	.byte	0x02, 0x4c
        /*0072*/ 	.byte	0x01
	.zero		1


	//----- nvinfo : EIATTR_MERCURY_ISA_VERSION
	.align		4
        /*0074*/ 	.byte	0x03, 0x5f
        /*0076*/ 	.short	0x0101


	//----- nvinfo : EIATTR_VRC_CTA_INIT_COUNT
	.align		4
        /*0078*/ 	.byte	0x02, 0x4a
	.zero		1
	.zero		1


	//----- nvinfo : EIATTR_EXIT_INSTR_OFFSETS
	.align		4
        /*007c*/ 	.byte	0x04, 0x1c
        /*007e*/ 	.short	(.L_21 - .L_20)


	//   ....[0]....
.L_20:
        /*0080*/ 	.word	0x00000800


	//----- nvinfo : EIATTR_CBANK_PARAM_SIZE
	.align		4
.L_21:
        /*0084*/ 	.byte	0x03, 0x19
        /*0086*/ 	.short	0x0024


	//----- nvinfo : EIATTR_PARAM_CBANK
	.align		4
        /*0088*/ 	.byte	0x04, 0x0a
        /*008a*/ 	.short	(.L_23 - .L_22)
	.align		4
.L_22:
        /*008c*/ 	.word	index@(.nv.constant0._Z6matmulPfS_S_iii)
        /*0090*/ 	.short	0x0380
        /*0092*/ 	.short	0x0024


	//----- nvinfo : EIATTR_SW_WAR
	.align		4
.L_23:
        /*0094*/ 	.byte	0x04, 0x36
        /*0096*/ 	.short	(.L_25 - .L_24)
.L_24:
        /*0098*/ 	.word	0x00000008
.L_25:


//--------------------- .nv.callgraph             --------------------------
	.section	.nv.callgraph,"",@"SHT_CUDA_CALLGRAPH"
	.align	4
	.sectionentsize	8
	.align		4
        /*0000*/ 	.word	0x00000000
	.align		4
        /*0004*/ 	.word	0xffffffff
	.align		4
        /*0008*/ 	.word	0x00000000
	.align		4
        /*000c*/ 	.word	0xfffffffe
	.align		4
        /*0010*/ 	.word	0x00000000
	.align		4
        /*0014*/ 	.word	0xfffffffd
	.align		4
        /*0018*/ 	.word	0x00000000
	.align		4
        /*001c*/ 	.word	0xfffffffc


//--------------------- .text._Z6matmulPfS_S_iii  --------------------------
	.section	.text._Z6matmulPfS_S_iii,"ax",@progbits
	.align	128
        .global         _Z6matmulPfS_S_iii
        .type           _Z6matmulPfS_S_iii,@function
        .size           _Z6matmulPfS_S_iii,(.L_x_3 - _Z6matmulPfS_S_iii)
        .other          _Z6matmulPfS_S_iii,@"STO_CUDA_ENTRY STV_DEFAULT"
_Z6matmulPfS_S_iii:
.text._Z6matmulPfS_S_iii:
[----:B------:R-:W-:Y:S01]  /*0000*/  LDC R1, c[0x0][0x37c] ;  /* 0x0000df00ff017b82 */ /* 0x000fe20000000800 */
[----:B------:R-:W0:Y:S07]  /*0010*/  S2R R9, SR_CTAID.X ;  /* 0x0000000000097919 */ /* 0x000e2e0000002500 */
[----:B------:R-:W1:Y:S01]  /*0020*/  LDC R0, c[0x0][0x39c] ;  /* 0x0000e700ff007b82 */ /* 0x000e620000000800 */
[----:B------:R-:W2:Y:S01]  /*0030*/  LDCU.64 UR8, c[0x0][0x358] ;  /* 0x00006b00ff0877ac */ /* 0x000ea20008000a00 */
[----:B------:R-:W-:Y:S01]  /*0040*/  HFMA2 R23, -RZ, RZ, 0, 0 ;  /* 0x00000000ff177431 */ /* 0x000fe200000001ff */
[----:B------:R-:W3:Y:S01]  /*0050*/  S2R R6, SR_TID.X ;  /* 0x0000000000067919 */ /* 0x000ee20000002100 */
[----:B------:R-:W4:Y:S04]  /*0060*/  S2R R3, SR_TID.Y ;  /* 0x0000000000037919 */ /* 0x000f280000002200 */
[----:B------:R-:W5:Y:S08]  /*0070*/  S2UR UR4, SR_CTAID.Y ;  /* 0x00000000000479c3 */ /* 0x000f700000002600 */
[----:B------:R-:W2:Y:S08]  /*0080*/  LDC R2, c[0x0][0x3a0] ;  /* 0x0000e800ff027b82 */ /* 0x000eb00000000800 */
[----:B------:R-:W3:Y:S01]  /*0090*/  LDC.64 R4, c[0x0][0x380] ;  /* 0x0000e000ff047b82 */ /* 0x000ee20000000a00 */
[----:B-1----:R-:W-:-:S02]  /*00a0*/  ISETP.GE.AND P0, PT, R0, 0x1, PT ;  /* 0x000000010000780c */ /* 0x002fc40003f06270 */
[----:B0-----:R-:W-:-:S05]  /*00b0*/  SHF.L.U32 R9, R9, 0x5, RZ ;  /* 0x0000000509097819 */ /* 0x001fca00000006ff */
[----:B------:R-:W0:Y:S01]  /*00c0*/  LDC.64 R24, c[0x0][0x388] ;  /* 0x0000e200ff187b82 */ /* 0x000e220000000a00 */
[----:B-----5:R-:W-:-:S06]  /*00d0*/  USHF.L.U32 UR4, UR4, 0x5, URZ ;  /* 0x0000000504047899 */ /* 0x020fcc00080006ff */
[----:B------:R-:W-:Y:S02]  /*00e0*/  IMAD R7, R0, UR4, RZ ;  /* 0x0000000400077c24 */ /* 0x000fe4000f8e02ff */
[----:B--2---:R-:W-:Y:S02]  /*00f0*/  IMAD R22, R2, UR4, R9 ;  /* 0x0000000402167c24 */ /* 0x004fe4000f8e0209 */
[----:B---3--:R-:W-:-:S04]  /*0100*/  IMAD.WIDE.U32 R4, R7, 0x4, R4 ;  /* 0x0000000407047825 */ /* 0x008fc800078e0004 */
[----:B0-----:R-:W-:Y:S01]  /*0110*/  IMAD.WIDE.U32 R24, R9, 0x4, R24 ;  /* 0x0000000409187825 */ /* 0x001fe200078e0018 */
[----:B----4-:R-:W-:Y:S06]  /*0120*/  @!P0 BRA `(.L_x_0) ;  /* 0x0000000400988947 */ /* 0x010fec0003800000 */
[----:B------:R-:W0:Y:S01]  /*0130*/  S2UR UR6, SR_CgaCtaId ;  /* 0x00000000000679c3 */ /* 0x000e220000008800 */
[----:B------:R-:W-:Y:S01]  /*0140*/  UMOV UR4, 0x400 ;  /* 0x0000040000047882 */ /* 0x000fe20000000000 */
[C---:B------:R-:W-:Y:S01]  /*0150*/  LEA R20, R3.reuse, R6, 0x5 ;  /* 0x0000000603147211 */ /* 0x040fe200078e28ff */
[----:B------:R-:W-:Y:S01]  /*0160*/  UIADD3 UR5, UPT, UPT, UR4, 0x1000, URZ ;  /* 0x0000100004057890 */ /* 0x000fe2000fffe0ff */
[----:B------:R-:W-:Y:S01]  /*0170*/  SHF.L.U32 R19, R2, 0x5, RZ ;  /* 0x0000000502137819 */ /* 0x000fe200000006ff */
[C-C-:B------:R-:W-:Y:S01]  /*0180*/  IMAD R16, R3.reuse, R2, R6.reuse ;  /* 0x0000000203107224 */ /* 0x140fe200078e0206 */
[----:B------:R-:W-:Y:S01]  /*0190*/  MOV R23, RZ ;  /* 0x000000ff00177202 */ /* 0x000fe20000000f00 */
[----:B------:R-:W-:Y:S01]  /*01a0*/  IMAD R7, R3, R0, R6 ;  /* 0x0000000003077224 */ /* 0x000fe200078e0206 */
[----:B0-----:R-:W-:Y:S02]  /*01b0*/  ULEA UR4, UR6, UR4, 0x18 ;  /* 0x0000000406047291 */ /* 0x001fe4000f8ec0ff */
[----:B------:R-:W-:-:S04]  /*01c0*/  ULEA UR5, UR6, UR5, 0x18 ;  /* 0x0000000506057291 */ /* 0x000fc8000f8ec0ff */
[C---:B------:R-:W-:Y:S02]  /*01d0*/  LEA R21, R20.reuse, UR4, 0x2 ;  /* 0x0000000414157c11 */ /* 0x040fe4000f8e10ff */
[----:B------:R-:W-:Y:S02]  /*01e0*/  LEA R20, R20, UR5, 0x2 ;  /* 0x0000000514147c11 */ /* 0x000fe4000f8e10ff */
[----:B------:R-:W-:Y:S02]  /*01f0*/  LEA R17, R6, UR5, 0x2 ;  /* 0x0000000506117c11 */ /* 0x000fe4000f8e10ff */
[----:B------:R-:W-:Y:S01]  /*0200*/  LEA R18, R3, UR4, 0x7 ;  /* 0x0000000403127c11 */ /* 0x000fe2000f8e38ff */
[----:B------:R-:W-:-:S06]  /*0210*/  UMOV UR4, URZ ;  /* 0x000000ff00047c82 */ /* 0x000fcc0008000000 */
.L_x_1:
[----:B------:R-:W-:-:S04]  /*0220*/  IMAD.WIDE R8, R7, 0x4, R4 ;  /* 0x0000000407087825 */ /* 0x000fc800078e0204 */
[--C-:B------:R-:W-:Y:S02]  /*0230*/  IMAD.WIDE R10, R16, 0x4, R24.reuse ;  /* 0x00000004100a7825 */ /* 0x100fe400078e0218 */
[----:B------:R-:W2:Y:S04]  /*0240*/  LDG.E R8, desc[UR8][R8.64] ;  /* 0x0000000808087981 */ /* 0x000ea8000c1e1900 */
[----:B------:R-:W3:Y:S01]  /*0250*/  LDG.E R11, desc[UR8][R10.64] ;  /* 0x000000080a0b7981 */ /* 0x000ee2000c1e1900 */
[----:B------:R-:W-:Y:S01]  /*0260*/  UIADD3 UR4, UPT, UPT, UR4, 0x20, URZ ;  /* 0x0000002004047890 */ /* 0x000fe2000fffe0ff */
[----:B------:R-:W-:Y:S01]  /*0270*/  IADD3 R4, P1, PT, R4, 0x80, RZ ;  /* 0x0000008004047810 */ /* 0x000fe20007f3e0ff */
[C---:B------:R-:W-:Y:S01]  /*0280*/  IMAD.WIDE R24, R19.reuse, 0x4, R24 ;  /* 0x0000000413187825 */ /* 0x040fe200078e0218 */
[----:B------:R-:W-:-:S02]  /*0290*/  IADD3 R16, PT, PT, R19, R16, RZ ;  /* 0x0000001013107210 */ /* 0x000fc40007ffe0ff */
[----:B------:R-:W-:Y:S02]  /*02a0*/  IADD3.X R5, PT, PT, RZ, R5, RZ, P1, !PT ;  /* 0x00000005ff057210 */ /* 0x000fe40000ffe4ff */
[----:B------:R-:W-:Y:S02]  /*02b0*/  ISETP.LE.AND P0, PT, R0, UR4, PT ;  /* 0x0000000400007c0c */ /* 0x000fe4000bf03270 */
[----:B------:R-:W-:Y:S01]  /*02c0*/  IADD3 R7, PT, PT, R7, 0x20, RZ ;  /* 0x0000002007077810 */ /* 0x000fe20007ffe0ff */
[----:B--2---:R-:W-:Y:S04]  /*02d0*/  STS [R21], R8 ;  /* 0x0000000815007388 */ /* 0x004fe80000000800 */
[----:B---3--:R-:W-:Y:S01]  /*02e0*/  STS [R20], R11 ;  /* 0x0000000b14007388 */ /* 0x008fe20000000800 */
[----:B------:R-:W-:Y:S06]  /*02f0*/  BAR.SYNC.DEFER_BLOCKING 0x0 ;  /* 0x0000000000007b1d */ /* 0x000fec0000010000 */
[----:B------:R-:W-:Y:S04]  /*0300*/  LDS R26, [R17] ;  /* 0x00000000111a7984 */ /* 0x000fe80000000800 */
[----:B------:R-:W0:Y:S04]  /*0310*/  LDS.128 R12, [R18] ;  /* 0x00000000120c7984 */ /* 0x000e280000000c00 */
[----:B------:R-:W1:Y:S04]  /*0320*/  LDS R27, [R17+0x80] ;  /* 0x00008000111b7984 */ /* 0x000e680000000800 */
[----:B------:R-:W2:Y:S04]  /*0330*/  LDS R28, [R17+0x100] ;  /* 0x00010000111c7984 */ /* 0x000ea80000000800 */
[----:B------:R-:W3:Y:S04]  /*0340*/  LDS R29, [R17+0x180] ;  /* 0x00018000111d7984 */ /* 0x000ee80000000800 */
[----:B------:R-:W-:Y:S01]  /*0350*/  LDS.128 R8, [R18+0x10] ;  /* 0x0000100012087984 */ /* 0x000fe20000000c00 */
[----:B0-----:R-:W-:-:S03]  /*0360*/  FFMA R12, R12, R26, R23 ;  /* 0x0000001a0c0c7223 */ /* 0x001fc60000000017 */
[----:B------:R-:W-:Y:S01]  /*0370*/  LDS R23, [R17+0x300] ;  /* 0x0003000011177984 */ /* 0x000fe20000000800 */
[----:B-1----:R-:W-:-:S03]  /*0380*/  FFMA R27, R27, R13, R12 ;  /* 0x0000000d1b1b7223 */ /* 0x002fc6000000000c */
[----:B------:R-:W0:Y:S01]  /*0390*/  LDS R13, [R17+0x200] ;  /* 0x00020000110d7984 */ /* 0x000e220000000800 */
[----:B--2---:R-:W-:-:S03]  /*03a0*/  FFMA R14, R28, R14, R27 ;  /* 0x0000000e1c0e7223 */ /* 0x004fc6000000001b */
[----:B------:R-:W1:Y:S01]  /*03b0*/  LDS R27, [R17+0x280] ;  /* 0x00028000111b7984 */ /* 0x000e620000000800 */
[----:B---3--:R-:W-:-:S03]  /*03c0*/  FFMA R15, R29, R15, R14 ;  /* 0x0000000f1d0f7223 */ /* 0x008fc6000000000e */
[----:B------:R-:W-:Y:S01]  /*03d0*/  LDS R29, [R17+0x480] ;  /* 0x00048000111d7984 */ /* 0x000fe20000000800 */
[----:B0-----:R-:W-:-:S03]  /*03e0*/  FFMA R8, R8, R13, R15 ;  /* 0x0000000d08087223 */ /* 0x001fc6000000000f */
[----:B------:R-:W-:Y:S01]  /*03f0*/  LDS.128 R12, [R18+0x20] ;  /* 0x00002000120c7984 */ /* 0x000fe20000000c00 */
[----:B-1----:R-:W-:-:S03]  /*0400*/  FFMA R8, R27, R9, R8 ;  /* 0x000000091b087223 */ /* 0x002fc60000000008 */
[----:B------:R-:W0:Y:S01]  /*0410*/  LDS R27, [R17+0x380] ;  /* 0x00038000111b7984 */ /* 0x000e220000000800 */
[----:B------:R-:W-:-:S03]  /*0420*/  FFMA R8, R23, R10, R8 ;  /* 0x0000000a17087223 */ /* 0x000fc60000000008 */
[----:B------:R-:W1:Y:S04]  /*0430*/  LDS R9, [R17+0x400] ;  /* 0x0004000011097984 */ /* 0x000e680000000800 */
[----:B------:R-:W2:Y:S01]  /*0440*/  LDS R23, [R17+0x500] ;  /* 0x0005000011177984 */ /* 0x000ea20000000800 */
[----:B0-----:R-:W-:-:S04]  /*0450*/  FFMA R11, R27, R11, R8 ;  /* 0x0000000b1b0b7223 */ /* 0x001fc80000000008 */
[----:B-1----:R-:W-:Y:S02]  /*0460*/  FFMA R8, R12, R9, R11 ;  /* 0x000000090c087223 */ /* 0x002fe4000000000b */
[----:B------:R-:W0:Y:S02]  /*0470*/  LDS R12, [R17+0x580] ;  /* 0x00058000110c7984 */ /* 0x000e240000000800 */
[----:B------:R-:W-:Y:S02]  /*0480*/  FFMA R26, R29, R13, R8 ;  /* 0x0000000d1d1a7223 */ /* 0x000fe40000000008 */
[----:B------:R-:W-:Y:S02]  /*0490*/  LDS R13, [R17+0x600] ;  /* 0x00060000110d7984 */ /* 0x000fe40000000800 */
[----:B--2---:R-:W-:Y:S02]  /*04a0*/  FFMA R27, R23, R14, R26 ;  /* 0x0000000e171b7223 */ /* 0x004fe4000000001a */
[----:B------:R-:W1:Y:S04]  /*04b0*/  LDS.128 R8, [R18+0x30] ;  /* 0x0000300012087984 */ /* 0x000e680000000c00 */
[----:B------:R-:W2:Y:S04]  /*04c0*/  LDS R29, [R17+0x680] ;  /* 0x00068000111d7984 */ /* 0x000ea80000000800 */
[----:B------:R-:W3:Y:S04]  /*04d0*/  LDS R23, [R17+0x700] ;  /* 0x0007000011177984 */ /* 0x000ee80000000800 */
[----:B------:R-:W-:Y:S01]  /*04e0*/  LDS R26, [R17+0x980] ;  /* 0x00098000111a7984 */ /* 0x000fe20000000800 */
[----:B0-----:R-:W-:-:S04]  /*04f0*/  FFMA R15, R12, R15, R27 ;  /* 0x0000000f0c0f7223 */ /* 0x001fc8000000001b */
[----:B-1----:R-:W-:Y:S02]  /*0500*/  FFMA R12, R8, R13, R15 ;  /* 0x0000000d080c7223 */ /* 0x002fe4000000000f */
[----:B------:R-:W0:Y:S02]  /*0510*/  LDS R8, [R17+0x780] ;  /* 0x0007800011087984 */ /* 0x000e240000000800 */
[----:B--2---:R-:W-:Y:S02]  /*0520*/  FFMA R12, R29, R9, R12 ;  /* 0x000000091d0c7223 */ /* 0x004fe4000000000c */
[----:B------:R-:W-:Y:S02]  /*0530*/  LDS R9, [R17+0x800] ;  /* 0x0008000011097984 */ /* 0x000fe40000000800 */
[----:B---3--:R-:W-:Y:S02]  /*0540*/  FFMA R27, R23, R10, R12 ;  /* 0x0000000a171b7223 */ /* 0x008fe4000000000c */
[----:B------:R-:W1:Y:S04]  /*0550*/  LDS.128 R12, [R18+0x40] ;  /* 0x00004000120c7984 */ /* 0x000e680000000c00 */
[----:B------:R-:W2:Y:S04]  /*0560*/  LDS R29, [R17+0x880] ;  /* 0x00088000111d7984 */ /* 0x000ea80000000800 */
[----:B------:R-:W3:Y:S01]  /*0570*/  LDS R23, [R17+0x900] ;  /* 0x0009000011177984 */ /* 0x000ee20000000800 */
[----:B0-----:R-:W-:-:S04]  /*0580*/  FFMA R11, R8, R11, R27 ;  /* 0x0000000b080b7223 */ /* 0x001fc8000000001b */
[----:B-1----:R-:W-:Y:S02]  /*0590*/  FFMA R12, R12, R9, R11 ;  /* 0x000000090c0c7223 */ /* 0x002fe4000000000b */
[----:B------:R-:W-:Y:S02]  /*05a0*/  LDS.128 R8, [R18+0x50] ;  /* 0x0000500012087984 */ /* 0x000fe40000000c00 */
[----:B--2---:R-:W-:Y:S02]  /*05b0*/  FFMA R12, R29, R13, R12 ;  /* 0x0000000d1d0c7223 */ /* 0x004fe4000000000c */
[----:B------:R-:W0:Y:S02]  /*05c0*/  LDS R13, [R17+0xa00] ;  /* 0x000a0000110d7984 */ /* 0x000e240000000800 */
[----:B---3--:R-:W-:Y:S02]  /*05d0*/  FFMA R27, R23, R14, R12 ;  /* 0x0000000e171b7223 */ /* 0x008fe4000000000c */
[----:B------:R-:W1:Y:S02]  /*05e0*/  LDS R29, [R17+0xa80] ;  /* 0x000a8000111d7984 */ /* 0x000e640000000800 */
[----:B------:R-:W-:-:S02]  /*05f0*/  FFMA R15, R26, R15, R27 ;  /* 0x0000000f1a0f7223 */ /* 0x000fc4000000001b */
[----:B------:R-:W2:Y:S04]  /*0600*/  LDS R23, [R17+0xb00] ;  /* 0x000b000011177984 */ /* 0x000ea80000000800 */
[----:B------:R-:W3:Y:S01]  /*0610*/  LDS R26, [R17+0xb80] ;  /* 0x000b8000111a7984 */ /* 0x000ee20000000800 */
[----:B0-----:R-:W-:-:S03]  /*0620*/  FFMA R8, R8, R13, R15 ;  /* 0x0000000d08087223 */ /* 0x001fc6000000000f */
[----:B------:R-:W-:Y:S01]  /*0630*/  LDS.128 R12, [R18+0x60] ;  /* 0x00006000120c7984 */ /* 0x000fe20000000c00 */
[----:B-1----:R-:W-:-:S03]  /*0640*/  FFMA R8, R29, R9, R8 ;  /* 0x000000091d087223 */ /* 0x002fc60000000008 */
[----:B------:R-:W0:Y:S01]  /*0650*/  LDS R9, [R17+0xc00] ;  /* 0x000c000011097984 */ /* 0x000e220000000800 */
[----:B--2---:R-:W-:-:S03]  /*0660*/  FFMA R27, R23, R10, R8 ;  /* 0x0000000a171b7223 */ /* 0x004fc60000000008 */
[----:B------:R-:W1:Y:S01]  /*0670*/  LDS R29, [R17+0xc80] ;  /* 0x000c8000111d7984 */ /* 0x000e620000000800 */
[----:B---3--:R-:W-:-:S03]  /*0680*/  FFMA R11, R26, R11, R27 ;  /* 0x0000000b1a0b7223 */ /* 0x008fc6000000001b */
[----:B------:R-:W2:Y:S04]  /*0690*/  LDS R23, [R17+0xd00] ;  /* 0x000d000011177984 */ /* 0x000ea80000000800 */
[----:B------:R-:W3:Y:S04]  /*06a0*/  LDS R26, [R17+0xd80] ;  /* 0x000d8000111a7984 */ /* 0x000ee80000000800 */
[----:B------:R-:W-:Y:S01]  /*06b0*/  LDS R27, [R17+0xe80] ;  /* 0x000e8000111b7984 */ /* 0x000fe20000000800 */
[----:B0-----:R-:W-:-:S03]  /*06c0*/  FFMA R12, R12, R9, R11 ;  /* 0x000000090c0c7223 */ /* 0x001fc6000000000b */
[----:B------:R-:W-:Y:S01]  /*06d0*/  LDS.128 R8, [R18+0x70] ;  /* 0x0000700012087984 */ /* 0x000fe20000000c00 */
[----:B-1----:R-:W-:-:S03]  /*06e0*/  FFMA R12, R29, R13, R12 ;  /* 0x0000000d1d0c7223 */ /* 0x002fc6000000000c */
[----:B------:R-:W0:Y:S01]  /*06f0*/  LDS R13, [R17+0xe00] ;  /* 0x000e0000110d7984 */ /* 0x000e220000000800 */
[----:B--2---:R-:W-:-:S03]  /*0700*/  FFMA R23, R23, R14, R12 ;  /* 0x0000000e17177223 */ /* 0x004fc6000000000c */
[----:B------:R-:W1:Y:S01]  /*0710*/  LDS R12, [R17+0xf00] ;  /* 0x000f0000110c7984 */ /* 0x000e620000000800 */
[----:B---3--:R-:W-:-:S03]  /*0720*/  FFMA R15, R26, R15, R23 ;  /* 0x0000000f1a0f7223 */ /* 0x008fc60000000017 */
[----:B------:R-:W2:Y:S01]  /*0730*/  LDS R23, [R17+0xf80] ;  /* 0x000f800011177984 */ /* 0x000ea20000000800 */
[----:B0-----:R-:W-:-:S04]  /*0740*/  FFMA R8, R8, R13, R15 ;  /* 0x0000000d08087223 */ /* 0x001fc8000000000f */
[----:B------:R-:W-:-:S04]  /*0750*/  FFMA R9, R27, R9, R8 ;  /* 0x000000091b097223 */ /* 0x000fc80000000008 */
[----:B-1----:R-:W-:-:S04]  /*0760*/  FFMA R10, R12, R10, R9 ;  /* 0x0000000a0c0a7223 */ /* 0x002fc80000000009 */
[----:B--2---:R-:W-:Y:S01]  /*0770*/  FFMA R23, R23, R11, R10 ;  /* 0x0000000b17177223 */ /* 0x004fe2000000000a */
[----:B------:R-:W-:Y:S06]  /*0780*/  @!P0 BRA `(.L_x_1) ;  /* 0xfffffff800a48947 */ /* 0x000fec000383ffff */
.L_x_0:
[----:B------:R-:W0:Y:S01]  /*0790*/  LDCU.64 UR4, c[0x0][0x390] ;  /* 0x00007200ff0477ac */ /* 0x000e220008000a00 */
[----:B------:R-:W-:-:S05]  /*07a0*/  IMAD R3, R3, R2, R6 ;  /* 0x0000000203037224 */ /* 0x000fca00078e0206 */
[----:B------:R-:W-:-:S04]  /*07b0*/  IADD3 R22, P0, PT, R22, R3, RZ ;  /* 0x0000000316167210 */ /* 0x000fc80007f1e0ff */
[----:B------:R-:W-:Y:S02]  /*07c0*/  LEA.HI.X.SX32 R3, R3, RZ, 0x1, P0 ;  /* 0x000000ff03037211 */ /* 0x000fe400000f0eff */
[----:B0-----:R-:W-:-:S04]  /*07d0*/  LEA R2, P0, R22, UR4, 0x2 ;  /* 0x0000000416027c11 */ /* 0x001fc8000f8010ff */
[----:B------:R-:W-:-:S05]  /*07e0*/  LEA.HI.X R3, R22, UR5, R3, 0x2, P0 ;  /* 0x0000000516037c11 */ /* 0x000fca00080f1403 */
[----:B------:R-:W-:Y:S01]  /*07f0*/  STG.E desc[UR8][R2.64], R23 ;  /* 0x0000001702007986 */ /* 0x000fe2000c101908 */
[----:B------:R-:W-:Y:S05]  /*0800*/  EXIT ;  /* 0x000000000000794d */ /* 0x000fea0003800000 */
.L_x_2:
[----:B------:R-:W-:-:S00]  /*0810*/  BRA `(.L_x_2) ;  /* 0xfffffffc00fc7947 */ /* 0x000fc0000383ffff */
[----:B------:R-:W-:-:S00]  /*0820*/  NOP ;  /* 0x0000000000007918 */ /* 0x000fc00000000000 */
        /* <DEDUP_REMOVED lines=13> */
.L_x_3:


//--------------------- .nv.shared._Z6matmulPfS_S_iii --------------------------
	.section	.nv.shared._Z6matmulPfS_S_iii,"aw",@nobits
	.sectionflags	@""
	.align	4
.nv.shared._Z6matmulPfS_S_iii:
	.zero		9216


//--------------------- .nv.shared.reserved.0     --------------------------
	.section	.nv.shared.reserved.0,"aw",@nobits
	.weak		__nv_reservedSMEM_offset_0_alias
	.size		__nv_reservedSMEM_offset_0_alias, 0, 64
	.other		__nv_reservedSMEM_offset_0_alias,@"STO_CUDA_RESERVED_SHARED STV_DEFAULT"
__nv_reservedSMEM_offset_0_alias:
	.zero		0
	.zero		64


//--------------------- .nv.constant0._Z6matmulPfS_S_iii --------------------------
	.section	.nv.constant0._Z6matmulPfS_S_iii,"a",@progbits
	.sectionflags	@""
	.align	4
.nv.constant0._Z6matmulPfS_S_iii:
	.zero		932


//--------------------- SYMBOLS --------------------------

	.type		.nv.reservedSmem.offset0,@object
	.size		.nv.reservedSmem.offset0,0x4
	.type		.nv.reservedSmem.cap,@object
	.size		.nv.reservedSmem.cap,0x4
